	.headerflags	@"EF_CUDA_TEXMODE_UNIFIED EF_CUDA_64BIT_ADDRESS EF_CUDA_ACCELERATORS EF_CUDA_SM90 EF_CUDA_VIRTUAL_SM(EF_CUDA_SM90)"
	.elftype	@"ET_EXEC"


//--------------------- .nv.info                  --------------------------
	.section	.nv.info,"",@"SHT_CUDA_INFO"
	.align	4


	//----- nvinfo : EIATTR_REGCOUNT
	.align		4
        /*0000*/ 	.byte	0x04, 0x2f
        /*0002*/ 	.short	(.L_3 - .L_2)
	.align		4
.L_2:
        /*0004*/ 	.word	index@(triton_poi_fused__native_batch_norm_legit_no_training_hardtanh_4)
        /*0008*/ 	.word	0x00000018


	//----- nvinfo : EIATTR_MIN_STACK_SIZE
	.align		4
.L_3:
        /*000c*/ 	.byte	0x04, 0x12
        /*000e*/ 	.short	(.L_5 - .L_4)
	.align		4
.L_4:
        /*0010*/ 	.word	index@(triton_poi_fused__native_batch_norm_legit_no_training_hardtanh_4)
        /*0014*/ 	.word	0x00000000


	//----- nvinfo : EIATTR_FRAME_SIZE
	.align		4
.L_5:
        /*0018*/ 	.byte	0x04, 0x11
        /*001a*/ 	.short	(.L_7 - .L_6)
	.align		4
.L_6:
        /*001c*/ 	.word	index@(triton_poi_fused__native_batch_norm_legit_no_training_hardtanh_4)
        /*0020*/ 	.word	0x00000000


	//----- nvinfo : EIATTR_MIN_STACK_SIZE
	.align		4
.L_7:
        /*0024*/ 	.byte	0x04, 0x12
        /*0026*/ 	.short	(.L_9 - .L_8)
	.align		4
.L_8:
        /*0028*/ 	.word	index@(triton_poi_fused__native_batch_norm_legit_no_training_hardtanh_4)
        /*002c*/ 	.word	0x00000000
.L_9:


//--------------------- .nv.info.triton_poi_fused__native_batch_norm_legit_no_training_hardtanh_4 --------------------------
	.section	.nv.info.triton_poi_fused__native_batch_norm_legit_no_training_hardtanh_4,"",@"SHT_CUDA_INFO"
	.sectionflags	@""
	.align	4


	//----- nvinfo : EIATTR_CUDA_API_VERSION
	.align		4
        /*0000*/ 	.byte	0x04, 0x37
        /*0002*/ 	.short	(.L_11 - .L_10)
.L_10:
        /*0004*/ 	.word	0x0000007c


	//----- nvinfo : EIATTR_KPARAM_INFO
	.align		4
.L_11:
        /*0008*/ 	.byte	0x04, 0x17
        /*000a*/ 	.short	(.L_13 - .L_12)
.L_12:
        /*000c*/ 	.word	0x00000000
        /*0010*/ 	.short	0x0006
        /*0012*/ 	.short	0x0030
        /*0014*/ 	.byte	0x00, 0xf0, 0x11, 0x00


	//----- nvinfo : EIATTR_KPARAM_INFO
	.align		4
.L_13:
        /*0018*/ 	.byte	0x04, 0x17
        /*001a*/ 	.short	(.L_15 - .L_14)
.L_14:
        /*001c*/ 	.word	0x00000000
        /*0020*/ 	.short	0x0005
        /*0022*/ 	.short	0x0028
        /*0024*/ 	.byte	0x00, 0xf4, 0x21, 0x00


	//----- nvinfo : EIATTR_KPARAM_INFO
	.align		4
.L_15:
        /*0028*/ 	.byte	0x04, 0x17
        /*002a*/ 	.short	(.L_17 - .L_16)
.L_16:
        /*002c*/ 	.word	0x00000000
        /*0030*/ 	.short	0x0004
        /*0032*/ 	.short	0x0020
        /*0034*/ 	.byte	0x00, 0xf4, 0x21, 0x00


	//----- nvinfo : EIATTR_KPARAM_INFO
	.align		4
.L_17:
        /*0038*/ 	.byte	0x04, 0x17
        /*003a*/ 	.short	(.L_19 - .L_18)
.L_18:
        /*003c*/ 	.word	0x00000000
        /*0040*/ 	.short	0x0003
        /*0042*/ 	.short	0x0018
        /*0044*/ 	.byte	0x00, 0xf4, 0x21, 0x00


	//----- nvinfo : EIATTR_KPARAM_INFO
	.align		4
.L_19:
        /*0048*/ 	.byte	0x04, 0x17
        /*004a*/ 	.short	(.L_21 - .L_20)
.L_20:
        /*004c*/ 	.word	0x00000000
        /*0050*/ 	.short	0x0002
        /*0052*/ 	.short	0x0010
        /*0054*/ 	.byte	0x00, 0xf4, 0x21, 0x00


	//----- nvinfo : EIATTR_KPARAM_INFO
	.align		4
.L_21:
        /*0058*/ 	.byte	0x04, 0x17
        /*005a*/ 	.short	(.L_23 - .L_22)
.L_22:
        /*005c*/ 	.word	0x00000000
        /*0060*/ 	.short	0x0001
        /*0062*/ 	.short	0x0008
        /*0064*/ 	.byte	0x00, 0xf4, 0x21, 0x00


	//----- nvinfo : EIATTR_KPARAM_INFO
	.align		4
.L_23:
        /*0068*/ 	.byte	0x04, 0x17
        /*006a*/ 	.short	(.L_25 - .L_24)
.L_24:
        /*006c*/ 	.word	0x00000000
        /*0070*/ 	.short	0x0000
        /*0072*/ 	.short	0x0000
        /*0074*/ 	.byte	0x00, 0xf4, 0x21, 0x00


	//----- nvinfo : EIATTR_SPARSE_MMA_MASK
	.align		4
.L_25:
        /*0078*/ 	.byte	0x03, 0x50
        /*007a*/ 	.short	0x0000


	//----- nvinfo : EIATTR_MAXREG_COUNT
	.align		4
        /*007c*/ 	.byte	0x03, 0x1b
        /*007e*/ 	.short	0x00ff


	//----- nvinfo : EIATTR_EXIT_INSTR_OFFSETS
	.align		4
        /*0080*/ 	.byte	0x04, 0x1c
        /*0082*/ 	.short	(.L_27 - .L_26)


	//   ....[0]....
.L_26:
        /*0084*/ 	.word	0x00000480


	//   ....[1]....
        /*0088*/ 	.word	0x000004a0


	//----- nvinfo : EIATTR_REQNTID
	.align		4
.L_27:
        /*008c*/ 	.byte	0x04, 0x10
        /*008e*/ 	.short	(.L_29 - .L_28)
.L_28:
        /*0090*/ 	.word	0x00000020
        /*0094*/ 	.word	0x00000001
        /*0098*/ 	.word	0x00000001


	//----- nvinfo : EIATTR_CBANK_PARAM_SIZE
	.align		4
.L_29:
        /*009c*/ 	.byte	0x03, 0x19
        /*009e*/ 	.short	0x0034


	//----- nvinfo : EIATTR_PARAM_CBANK
	.align		4
        /*00a0*/ 	.byte	0x04, 0x0a
        /*00a2*/ 	.short	(.L_31 - .L_30)
	.align		4
.L_30:
        /*00a4*/ 	.word	index@(.nv.constant0.triton_poi_fused__native_batch_norm_legit_no_training_hardtanh_4)
        /*00a8*/ 	.short	0x0210
        /*00aa*/ 	.short	0x0034


	//----- nvinfo : EIATTR_SW_WAR
	.align		4
.L_31:
        /*00ac*/ 	.byte	0x04, 0x36
        /*00ae*/ 	.short	(.L_33 - .L_32)
.L_32:
        /*00b0*/ 	.word	0x00000008
.L_33:


//--------------------- .nv.callgraph             --------------------------
	.section	.nv.callgraph,"",@"SHT_CUDA_CALLGRAPH"
	.align	4
	.sectionentsize	8
	.align		4
        /*0000*/ 	.word	0x00000000
	.align		4
        /*0004*/ 	.word	0xffffffff
	.align		4
        /*0008*/ 	.word	0x00000000
	.align		4
        /*000c*/ 	.word	0xfffffffe
	.align		4
        /*0010*/ 	.word	0x00000000
	.align		4
        /*0014*/ 	.word	0xfffffffd
	.align		4
        /*0018*/ 	.word	0x00000000
	.align		4
        /*001c*/ 	.word	0xfffffffc


//--------------------- .nv.constant4             --------------------------
	.section	.nv.constant4,"a",@progbits
	.align	8
	.align		8
.nv.constant4:
        /*0000*/ 	.dword	_$_str
	.align		8
        /*0008*/ 	.dword	_$_str_$_2


//--------------------- .text.triton_poi_fused__native_batch_norm_legit_no_training_hardtanh_4 --------------------------
	.section	.text.triton_poi_fused__native_batch_norm_legit_no_training_hardtanh_4,"ax",@progbits
	.align	128
        .global         triton_poi_fused__native_batch_norm_legit_no_training_hardtanh_4
        .type           triton_poi_fused__native_batch_norm_legit_no_training_hardtanh_4,@function
        .size           triton_poi_fused__native_batch_norm_legit_no_training_hardtanh_4,(.L_x_1 - triton_poi_fused__native_batch_norm_legit_no_training_hardtanh_4)
        .other          triton_poi_fused__native_batch_norm_legit_no_training_hardtanh_4,@"STO_CUDA_ENTRY STV_DEFAULT"
triton_poi_fused__native_batch_norm_legit_no_training_hardtanh_4:
.text.triton_poi_fused__native_batch_norm_legit_no_training_hardtanh_4:
[----:B------:R-:W0:Y:S01]  /*0000*/  LDC R1, c[0x0][0x28] ;  /* 0x00000a00ff017b82 */ /* 0x000e220000000800 */
[----:B------:R-:W1:Y:S07]  /*0010*/  S2R R0, SR_TID.X ;  /* 0x0000000000007919 */ /* 0x000e6e0000002100 */
[----:B------:R-:W2:Y:S01]  /*0020*/  LDC.64 R6, c[0x0][0x220] ;  /* 0x00008800ff067b82 */ /* 0x000ea20000000a00 */
[----:B------:R-:W-:Y:S01]  /*0030*/  CS2R R20, SRZ ;  /* 0x0000000000147805 */ /* 0x000fe2000001ff00 */
[----:B------:R-:W-:Y:S01]  /*0040*/  ULDC.64 UR4, c[0x0][0x208] ;  /* 0x0000820000047ab9 */ /* 0x000fe20000000a00 */
[----:B------:R-:W3:Y:S05]  /*0050*/  S2R R13, SR_CTAID.X ;  /* 0x00000000000d7919 */ /* 0x000eea0000002500 */
[----:B------:R-:W4:Y:S08]  /*0060*/  LDC.64 R4, c[0x0][0x218] ;  /* 0x00008600ff047b82 */ /* 0x000f300000000a00 */
[----:B------:R-:W5:Y:S08]  /*0070*/  LDC.64 R8, c[0x0][0x228] ;  /* 0x00008a00ff087b82 */ /* 0x000f700000000a00 */
[----:B------:R-:W5:Y:S01]  /*0080*/  LDC.64 R10, c[0x0][0x230] ;  /* 0x00008c00ff0a7b82 */ /* 0x000f620000000a00 */
[----:B-1----:R-:W-:Y:S01]  /*0090*/  IMAD.SHL.U32 R0, R0, 0x2, RZ ;  /* 0x0000000200007824 */ /* 0x002fe200078e00ff */
[----:B---3--:R-:W-:-:S04]  /*00a0*/  SHF.R.S32.HI R2, RZ, 0x19, R13 ;  /* 0x00000019ff027819 */ /* 0x008fc8000001140d */
[----:B------:R-:W-:Y:S02]  /*00b0*/  LOP3.LUT R0, R0, 0x3e, RZ, 0xc0, !PT ;  /* 0x0000003e00007812 */ /* 0x000fe400078ec0ff */
[----:B------:R-:W-:-:S03]  /*00c0*/  SGXT R2, R2, 0x1 ;  /* 0x000000010202781a */ /* 0x000fc60000000200 */
[----:B------:R-:W-:-:S05]  /*00d0*/  IMAD R13, R13, 0x40, R0 ;  /* 0x000000400d0d7824 */ /* 0x000fca00078e0200 */
[----:B------:R-:W-:Y:S02]  /*00e0*/  LEA.HI R2, R2, R13, RZ, 0x4 ;  /* 0x0000000d02027211 */ /* 0x000fe400078f20ff */
[----:B------:R-:W-:Y:S02]  /*00f0*/  ISETP.GE.AND P0, PT, R13, 0x40, PT ;  /* 0x000000400d00780c */ /* 0x000fe40003f06270 */
[----:B------:R-:W-:-:S05]  /*0100*/  LOP3.LUT R2, R2, 0xfffffff0, RZ, 0xc0, !PT ;  /* 0xfffffff002027812 */ /* 0x000fca00078ec0ff */
[----:B------:R-:W-:Y:S02]  /*0110*/  IMAD.IADD R15, R13, 0x1, -R2 ;  /* 0x000000010d0f7824 */ /* 0x000fe400078e0a02 */
[----:B------:R-:W1:Y:S02]  /*0120*/  LDC.64 R2, c[0x0][0x210] ;  /* 0x00008400ff027b82 */ /* 0x000e640000000a00 */
[----:B--2---:R-:W-:-:S05]  /*0130*/  IMAD.WIDE R6, R15, 0x4, R6 ;  /* 0x000000040f067825 */ /* 0x004fca00078e0206 */
[----:B------:R5:W2:Y:S01]  /*0140*/  @!P0 LDG.E.EL.64 R20, desc[UR4][R6.64] ;  /* 0x0000000406148981 */ /* 0x000aa2000c2e1b00 */
[----:B------:R-:W-:Y:S02]  /*0150*/  CS2R R18, SRZ ;  /* 0x0000000000127805 */ /* 0x000fe4000001ff00 */
[----:B------:R-:W-:Y:S01]  /*0160*/  CS2R R16, SRZ ;  /* 0x0000000000107805 */ /* 0x000fe2000001ff00 */
[----:B----4-:R-:W-:-:S05]  /*0170*/  IMAD.WIDE R4, R15, 0x4, R4 ;  /* 0x000000040f047825 */ /* 0x010fca00078e0204 */
[----:B------:R3:W4:Y:S01]  /*0180*/  @!P0 LDG.E.EL.64 R18, desc[UR4][R4.64] ;  /* 0x0000000404128981 */ /* 0x000722000c2e1b00 */
[----:B-----5:R-:W-:-:S04]  /*0190*/  IMAD.WIDE R6, R15, 0x4, R8 ;  /* 0x000000040f067825 */ /* 0x020fc800078e0208 */
[----:B0-----:R-:W-:-:S04]  /*01a0*/  IMAD.WIDE R8, R15, 0x4, R10 ;  /* 0x000000040f087825 */ /* 0x001fc800078e020a */
[----:B-1----:R-:W-:Y:S01]  /*01b0*/  IMAD.WIDE R2, R13, 0x4, R2 ;  /* 0x000000040d027825 */ /* 0x002fe200078e0202 */
[----:B------:R-:W-:Y:S02]  /*01c0*/  CS2R R10, SRZ ;  /* 0x00000000000a7805 */ /* 0x000fe4000001ff00 */
[----:B------:R-:W-:Y:S02]  /*01d0*/  CS2R R14, SRZ ;  /* 0x00000000000e7805 */ /* 0x000fe4000001ff00 */
[----:B------:R0:W4:Y:S04]  /*01e0*/  @!P0 LDG.E.64 R16, desc[UR4][R2.64] ;  /* 0x0000000402108981 */ /* 0x000128000c1e1b00 */
[----:B------:R-:W5:Y:S04]  /*01f0*/  @!P0 LDG.E.EL.64 R10, desc[UR4][R6.64] ;  /* 0x00000004060a8981 */ /* 0x000f68000c2e1b00 */
[----:B------:R-:W5:Y:S01]  /*0200*/  @!P0 LDG.E.EL.64 R14, desc[UR4][R8.64] ;  /* 0x00000004080e8981 */ /* 0x000f62000c2e1b00 */
[----:B---3--:R-:W-:-:S02]  /*0210*/  IMAD.MOV.U32 R5, RZ, RZ, 0x3e800000 ;  /* 0x3e800000ff057424 */ /* 0x008fc400078e00ff */
[----:B--2---:R-:W-:Y:S01]  /*0220*/  FADD R20, R20, 9.9999997473787516356e-06 ;  /* 0x3727c5ac14147421 */ /* 0x004fe20000000000 */
[----:B------:R-:W-:-:S03]  /*0230*/  FADD R21, R21, 9.9999997473787516356e-06 ;  /* 0x3727c5ac15157421 */ /* 0x000fc60000000000 */
[----:B------:R-:W1:Y:S08]  /*0240*/  MUFU.SQRT R0, R20 ;  /* 0x0000001400007308 */ /* 0x000e700000002000 */
[----:B------:R-:W2:Y:S01]  /*0250*/  MUFU.SQRT R4, R21 ;  /* 0x0000001500047308 */ /* 0x000ea20000002000 */
[C---:B-1----:R-:W-:Y:S02]  /*0260*/  FSETP.GT.AND P1, PT, R0.reuse, 8.50705917302346158658e+37, PT ;  /* 0x7e8000000000780b */ /* 0x042fe40003f24000 */
[----:B------:R-:W-:-:S02]  /*0270*/  FSETP.GEU.AND P3, PT, R0, 1.175494350822287508e-38, PT ;  /* 0x008000000000780b */ /* 0x000fc40003f6e000 */
[C---:B--2---:R-:W-:Y:S02]  /*0280*/  FSETP.GT.AND P2, PT, R4.reuse, 8.50705917302346158658e+37, PT ;  /* 0x7e8000000400780b */ /* 0x044fe40003f44000 */
[----:B------:R-:W-:-:S07]  /*0290*/  FSETP.GEU.AND P4, PT, R4, 1.175494350822287508e-38, PT ;  /* 0x008000000400780b */ /* 0x000fce0003f8e000 */
[----:B------:R-:W-:-:S04]  /*02a0*/  @P1 FMUL R0, R0, 0.25 ;  /* 0x3e80000000001820 */ /* 0x000fc80000400000 */
[----:B------:R-:W-:Y:S01]  /*02b0*/  @!P3 FMUL R0, R0, 16777216 ;  /* 0x4b8000000000b820 */ /* 0x000fe20000400000 */
[----:B------:R-:W-:-:S04]  /*02c0*/  @P2 FMUL R4, R4, 0.25 ;  /* 0x3e80000004042820 */ /* 0x000fc80000400000 */
[----:B------:R-:W-:Y:S01]  /*02d0*/  @!P4 FMUL R4, R4, 16777216 ;  /* 0x4b8000000404c820 */ /* 0x000fe20000400000 */
[----:B------:R-:W1:Y:S01]  /*02e0*/  MUFU.RCP R0, R0 ;  /* 0x0000000000007308 */ /* 0x000e620000001000 */
[----:B0-----:R-:W-:-:S07]  /*02f0*/  FSEL R3, R5, 1, P1 ;  /* 0x3f80000005037808 */ /* 0x001fce0000800000 */
[----:B------:R-:W0:Y:S01]  /*0300*/  MUFU.RCP R4, R4 ;  /* 0x0000000400047308 */ /* 0x000e220000001000 */
[----:B------:R-:W-:Y:S01]  /*0310*/  FSEL R5, R5, 1, P2 ;  /* 0x3f80000005057808 */ /* 0x000fe20001000000 */
[----:B------:R-:W-:Y:S01]  /*0320*/  @!P3 FMUL R3, R3, 16777216 ;  /* 0x4b8000000303b820 */ /* 0x000fe20000400000 */
[----:B----4-:R-:W-:-:S03]  /*0330*/  FADD R16, -R18, R16 ;  /* 0x0000001012107221 */ /* 0x010fc60000000100 */
[----:B------:R-:W-:Y:S01]  /*0340*/  @!P4 FMUL R5, R5, 16777216 ;  /* 0x4b8000000505c820 */ /* 0x000fe20000400000 */
[----:B-1----:R-:W-:Y:S01]  /*0350*/  FMUL R3, R0, R3 ;  /* 0x0000000300037220 */ /* 0x002fe20000400000 */
[----:B------:R-:W-:Y:S02]  /*0360*/  FADD R17, -R19, R17 ;  /* 0x0000001113117221 */ /* 0x000fe40000000100 */
[----:B0-----:R-:W-:Y:S01]  /*0370*/  FMUL R2, R4, R5 ;  /* 0x0000000504027220 */ /* 0x001fe20000400000 */
[----:B------:R-:W-:-:S03]  /*0380*/  FMUL R5, R16, R3 ;  /* 0x0000000310057220 */ /* 0x000fc60000400000 */
[----:B------:R-:W-:Y:S01]  /*0390*/  FMUL R0, R17, R2 ;  /* 0x0000000211007220 */ /* 0x000fe20000400000 */
[----:B-----5:R-:W-:Y:S01]  /*03a0*/  FFMA R5, R5, R10, R14 ;  /* 0x0000000a05057223 */ /* 0x020fe2000000000e */
[----:B------:R-:W0:Y:S02]  /*03b0*/  LDC.64 R2, c[0x0][0x238] ;  /* 0x00008e00ff027b82 */ /* 0x000e240000000a00 */
[----:B------:R-:W-:Y:S02]  /*03c0*/  FFMA R0, R0, R11, R15 ;  /* 0x0000000b00007223 */ /* 0x000fe4000000000f */
[----:B------:R-:W-:-:S03]  /*03d0*/  FSETP.GTU.AND P1, PT, R5, RZ, PT ;  /* 0x000000ff0500720b */ /* 0x000fc60003f2c000 */
[C---:B------:R-:W-:Y:S02]  /*03e0*/  FSETP.GTU.AND P2, PT, R0.reuse, RZ, PT ;  /* 0x000000ff0000720b */ /* 0x040fe40003f4c000 */
[----:B------:R-:W-:Y:S02]  /*03f0*/  FSEL R4, R5, RZ, P1 ;  /* 0x000000ff05047208 */ /* 0x000fe40000800000 */
[----:B------:R-:W-:Y:S02]  /*0400*/  FSEL R5, R0, RZ, P2 ;  /* 0x000000ff00057208 */ /* 0x000fe40001000000 */
[C---:B------:R-:W-:Y:S02]  /*0410*/  FSETP.GEU.AND P3, PT, R4.reuse, 6, PT ;  /* 0x40c000000400780b */ /* 0x040fe40003f6e000 */
[----:B------:R-:W-:Y:S02]  /*0420*/  FSETP.GEU.AND P4, PT, R5, 6, PT ;  /* 0x40c000000500780b */ /* 0x000fe40003f8e000 */
[----:B------:R-:W-:-:S02]  /*0430*/  FSETP.NAN.AND P1, PT, R4, R4, PT ;  /* 0x000000040400720b */ /* 0x000fc40003f28000 */
[----:B------:R-:W-:Y:S01]  /*0440*/  FSETP.NAN.AND P2, PT, R5, R5, PT ;  /* 0x000000050500720b */ /* 0x000fe20003f48000 */
[----:B0-----:R-:W-:-:S06]  /*0450*/  IMAD.WIDE R2, R13, 0x4, R2 ;  /* 0x000000040d027825 */ /* 0x001fcc00078e0202 */
[----:B------:R-:W-:Y:S02]  /*0460*/  @P3 SEL R4, R4, 0x40c00000, P1 ;  /* 0x40c0000004043807 */ /* 0x000fe40000800000 */
[----:B------:R-:W-:Y:S01]  /*0470*/  @P4 SEL R5, R5, 0x40c00000, P2 ;  /* 0x40c0000005054807 */ /* 0x000fe20001000000 */
[----:B------:R-:W-:Y:S06]  /*0480*/  @P0 EXIT ;  /* 0x000000000000094d */ /* 0x000fec0003800000 */
[----:B------:R-:W-:Y:S01]  /*0490*/  STG.E.64 desc[UR4][R2.64], R4 ;  /* 0x0000000402007986 */ /* 0x000fe2000c101b04 */
[----:B------:R-:W-:Y:S05]  /*04a0*/  EXIT ;  /* 0x000000000000794d */ /* 0x000fea0003800000 */
.L_x_0:
[----:B------:R-:W-:-:S00]  /*04b0*/  BRA `(.L_x_0) ;  /* 0xfffffffc00fc7947 */ /* 0x000fc0000383ffff */
[----:B------:R-:W-:-:S00]  /*04c0*/  NOP ;  /* 0x0000000000007918 */ /* 0x000fc00000000000 */
        /* <DEDUP_REMOVED lines=11> */
.L_x_1:


//--------------------- .nv.global.init           --------------------------
	.section	.nv.global.init,"aw",@progbits
.nv.global.init:
	.type		_$_str,@object
	.size		_$_str,(_$_str_$_2 - _$_str)
_$_str:
        /*0000*/ 	.byte	0x5f, 0x5f, 0x43, 0x55, 0x44, 0x41, 0x5f, 0x46, 0x54, 0x5a, 0x00
	.type		_$_str_$_2,@object
	.size		_$_str_$_2,(.L_1 - _$_str_$_2)
_$_str_$_2:
        /*000b*/ 	.byte	0x5f, 0x5f, 0x43, 0x55, 0x44, 0x41, 0x5f, 0x50, 0x52, 0x45, 0x43, 0x5f, 0x53, 0x51, 0x52, 0x54
        /*001b*/ 	.byte	0x00
.L_1:


//--------------------- .nv.constant0.triton_poi_fused__native_batch_norm_legit_no_training_hardtanh_4 --------------------------
	.section	.nv.constant0.triton_poi_fused__native_batch_norm_legit_no_training_hardtanh_4,"a",@progbits
	.sectionflags	@""
	.align	4
.nv.constant0.triton_poi_fused__native_batch_norm_legit_no_training_hardtanh_4:
	.zero		580
